//
// Generated by NVIDIA NVVM Compiler
//
// Compiler Build ID: CL-36424714
// Cuda compilation tools, release 13.0, V13.0.88
// Based on NVVM 20.0.0
//

.version 9.0
.target sm_100
.address_size 64

	// .globl	_Z9frequencyPiS_i

.visible .entry _Z9frequencyPiS_i(
	.param .u64 .ptr .align 1 _Z9frequencyPiS_i_param_0,
	.param .u64 .ptr .align 1 _Z9frequencyPiS_i_param_1,
	.param .u32 _Z9frequencyPiS_i_param_2
)
{
	.reg .pred 	%p<2>;
	.reg .b32 	%r<8>;
	.reg .b64 	%rd<9>;

	ld.param.u64 	%rd1, [_Z9frequencyPiS_i_param_0];
	ld.param.u64 	%rd2, [_Z9frequencyPiS_i_param_1];
	ld.param.u32 	%r2, [_Z9frequencyPiS_i_param_2];
	mov.u32 	%r3, %ctaid.x;
	mov.u32 	%r4, %ntid.x;
	mov.u32 	%r5, %tid.x;
	mad.lo.s32 	%r1, %r3, %r4, %r5;
	setp.ge.u32 	%p1, %r1, %r2;
	@%p1 bra 	$L__BB0_2;
	cvta.to.global.u64 	%rd3, %rd1;
	cvta.to.global.u64 	%rd4, %rd2;
	mul.wide.u32 	%rd5, %r1, 4;
	add.s64 	%rd6, %rd3, %rd5;
	ld.global.u32 	%r6, [%rd6];
	mul.wide.s32 	%rd7, %r6, 4;
	add.s64 	%rd8, %rd4, %rd7;
	atom.global.add.u32 	%r7, [%rd8], 1;
$L__BB0_2:
	ret;

}
	// .globl	_Z10prefix_sumPiS_i
.visible .entry _Z10prefix_sumPiS_i(
	.param .u64 .ptr .align 1 _Z10prefix_sumPiS_i_param_0,
	.param .u64 .ptr .align 1 _Z10prefix_sumPiS_i_param_1,
	.param .u32 _Z10prefix_sumPiS_i_param_2
)
{
	.reg .pred 	%p<4>;
	.reg .b32 	%r<15>;
	.reg .b64 	%rd<10>;

	ld.param.u64 	%rd4, [_Z10prefix_sumPiS_i_param_0];
	ld.param.u64 	%rd5, [_Z10prefix_sumPiS_i_param_1];
	ld.param.u32 	%r4, [_Z10prefix_sumPiS_i_param_2];
	cvta.to.global.u64 	%rd1, %rd5;
	mov.u32 	%r5, %ctaid.x;
	mov.u32 	%r6, %ntid.x;
	mov.u32 	%r7, %tid.x;
	mad.lo.s32 	%r1, %r5, %r6, %r7;
	setp.lt.s32 	%p1, %r4, 2;
	@%p1 bra 	$L__BB1_5;
	cvta.to.global.u64 	%rd6, %rd4;
	mul.wide.u32 	%rd7, %r1, 4;
	add.s64 	%rd2, %rd6, %rd7;
	add.s64 	%rd3, %rd1, %rd7;
	mov.b32 	%r14, 1;
$L__BB1_2:
	ld.global.u32 	%r9, [%rd2];
	st.global.u32 	[%rd3], %r9;
	bar.sync 	0;
	setp.lt.u32 	%p2, %r1, %r14;
	@%p2 bra 	$L__BB1_4;
	sub.s32 	%r10, %r1, %r14;
	mul.wide.u32 	%rd8, %r10, 4;
	add.s64 	%rd9, %rd1, %rd8;
	ld.global.u32 	%r11, [%rd9];
	ld.global.u32 	%r12, [%rd2];
	add.s32 	%r13, %r12, %r11;
	st.global.u32 	[%rd2], %r13;
$L__BB1_4:
	bar.sync 	0;
	shl.b32 	%r14, %r14, 1;
	setp.lt.s32 	%p3, %r14, %r4;
	@%p3 bra 	$L__BB1_2;
$L__BB1_5:
	ret;

}
	// .globl	_Z14make_exclusivePiS_i
.visible .entry _Z14make_exclusivePiS_i(
	.param .u64 .ptr .align 1 _Z14make_exclusivePiS_i_param_0,
	.param .u64 .ptr .align 1 _Z14make_exclusivePiS_i_param_1,
	.param .u32 _Z14make_exclusivePiS_i_param_2
)
{
	.reg .pred 	%p<2>;
	.reg .b32 	%r<9>;
	.reg .b64 	%rd<8>;

	ld.param.u64 	%rd1, [_Z14make_exclusivePiS_i_param_0];
	ld.param.u64 	%rd2, [_Z14make_exclusivePiS_i_param_1];
	ld.param.u32 	%r2, [_Z14make_exclusivePiS_i_param_2];
	mov.u32 	%r3, %ctaid.x;
	mov.u32 	%r4, %ntid.x;
	mov.u32 	%r5, %tid.x;
	mad.lo.s32 	%r1, %r3, %r4, %r5;
	setp.ge.u32 	%p1, %r1, %r2;
	@%p1 bra 	$L__BB2_2;
	cvta.to.global.u64 	%rd3, %rd2;
	cvta.to.global.u64 	%rd4, %rd1;
	mul.wide.u32 	%rd5, %r1, 4;
	add.s64 	%rd6, %rd3, %rd5;
	ld.global.u32 	%r6, [%rd6];
	add.s64 	%rd7, %rd4, %rd5;
	ld.global.u32 	%r7, [%rd7];
	sub.s32 	%r8, %r7, %r6;
	st.global.u32 	[%rd7], %r8;
$L__BB2_2:
	ret;

}
	// .globl	_Z4sortPiS_S_i
.visible .entry _Z4sortPiS_S_i(
	.param .u64 .ptr .align 1 _Z4sortPiS_S_i_param_0,
	.param .u64 .ptr .align 1 _Z4sortPiS_S_i_param_1,
	.param .u64 .ptr .align 1 _Z4sortPiS_S_i_param_2,
	.param .u32 _Z4sortPiS_S_i_param_3
)
{
	.reg .pred 	%p<4>;
	.reg .b32 	%r<13>;
	.reg .b64 	%rd<12>;

	ld.param.u64 	%rd4, [_Z4sortPiS_S_i_param_0];
	ld.param.u64 	%rd5, [_Z4sortPiS_S_i_param_1];
	ld.param.u64 	%rd6, [_Z4sortPiS_S_i_param_2];
	ld.param.u32 	%r5, [_Z4sortPiS_S_i_param_3];
	mov.u32 	%r6, %tid.x;
	mov.u32 	%r7, %ctaid.x;
	mov.u32 	%r8, %ntid.x;
	mad.lo.s32 	%r1, %r7, %r8, %r6;
	setp.ge.u32 	%p1, %r1, %r5;
	@%p1 bra 	$L__BB3_4;
	cvta.to.global.u64 	%rd7, %rd5;
	cvta.to.global.u64 	%rd8, %rd6;
	mul.wide.u32 	%rd9, %r1, 4;
	add.s64 	%rd1, %rd8, %rd9;
	add.s64 	%rd2, %rd7, %rd9;
	ld.global.u32 	%r9, [%rd2];
	setp.lt.s32 	%p2, %r9, 1;
	@%p2 bra 	$L__BB3_4;
	ld.global.u32 	%r12, [%rd1];
	cvta.to.global.u64 	%rd3, %rd4;
$L__BB3_3:
	add.s32 	%r4, %r12, 1;
	mul.wide.s32 	%rd10, %r12, 4;
	add.s64 	%rd11, %rd3, %rd10;
	st.global.u32 	[%rd11], %r1;
	ld.global.u32 	%r10, [%rd2];
	add.s32 	%r11, %r10, -1;
	st.global.u32 	[%rd2], %r11;
	setp.gt.s32 	%p3, %r10, 1;
	mov.u32 	%r12, %r4;
	@%p3 bra 	$L__BB3_3;
$L__BB3_4:
	ret;

}


// ===== COMPILED SASS (sm_100) =====

	.target	sm_100

	.elftype	@"ET_EXEC"


//--------------------- .note.nv.tkinfo           --------------------------
	.section	.note.nv.tkinfo,"",@"SHT_NOTE"
	.sectionflags	@"SHF_NOTE_NV_TKINFO"
	.tkinfo
        /*0018*/ 	.word	0x00000002
        /*0030*/ 	.string	""
        /*0030*/ 	.string	"ptxas"
        /*0030*/ 	.string	"Cuda compilation tools, release 13.0, V13.0.88"
        /*0030*/ 	.string	"Build cuda_13.0.r13.0/compiler.36424714_0"
        /*0030*/ 	.string	"-arch sm_100 -m 64 "



//--------------------- .note.nv.cuinfo           --------------------------
	.section	.note.nv.cuinfo,"",@"SHT_NOTE"
	.sectionflags	@"SHF_NOTE_NV_CUINFO"
        /*0018*/ 	.short	0x0002
        /*001a*/ 	.short	0x0064
        /*001c*/ 	.short	0x0082
	.zero		2


//--------------------- .nv.info                  --------------------------
	.section	.nv.info,"",@"SHT_CUDA_INFO"
	.align	4


	//----- nvinfo : EIATTR_REGCOUNT
	.align		4
        /*0000*/ 	.byte	0x04, 0x2f
        /*0002*/ 	.short	(.L_1 - .L_0)
	.align		4
.L_0:
        /*0004*/ 	.word	index@(_Z9frequencyPiS_i)
        /*0008*/ 	.word	0x0000000a


	//----- nvinfo : EIATTR_FRAME_SIZE
	.align		4
.L_1:
        /*000c*/ 	.byte	0x04, 0x11
        /*000e*/ 	.short	(.L_3 - .L_2)
	.align		4
.L_2:
        /*0010*/ 	.word	index@(_Z9frequencyPiS_i)
        /*0014*/ 	.word	0x00000000


	//----- nvinfo : EIATTR_REGCOUNT
	.align		4
.L_3:
        /*0018*/ 	.byte	0x04, 0x2f
        /*001a*/ 	.short	(.L_5 - .L_4)
	.align		4
.L_4:
        /*001c*/ 	.word	index@(_Z10prefix_sumPiS_i)
        /*0020*/ 	.word	0x00000010


	//----- nvinfo : EIATTR_FRAME_SIZE
	.align		4
.L_5:
        /*0024*/ 	.byte	0x04, 0x11
        /*0026*/ 	.short	(.L_7 - .L_6)
	.align		4
.L_6:
        /*0028*/ 	.word	index@(_Z10prefix_sumPiS_i)
        /*002c*/ 	.word	0x00000000


	//----- nvinfo : EIATTR_REGCOUNT
	.align		4
.L_7:
        /*0030*/ 	.byte	0x04, 0x2f
        /*0032*/ 	.short	(.L_9 - .L_8)
	.align		4
.L_8:
        /*0034*/ 	.word	index@(_Z14make_exclusivePiS_i)
        /*0038*/ 	.word	0x0000000a


	//----- nvinfo : EIATTR_FRAME_SIZE
	.align		4
.L_9:
        /*003c*/ 	.byte	0x04, 0x11
        /*003e*/ 	.short	(.L_11 - .L_10)
	.align		4
.L_10:
        /*0040*/ 	.word	index@(_Z14make_exclusivePiS_i)
        /*0044*/ 	.word	0x00000000


	//----- nvinfo : EIATTR_REGCOUNT
	.align		4
.L_11:
        /*0048*/ 	.byte	0x04, 0x2f
        /*004a*/ 	.short	(.L_13 - .L_12)
	.align		4
.L_12:
        /*004c*/ 	.word	index@(_Z4sortPiS_S_i)
        /*0050*/ 	.word	0x00000010


	//----- nvinfo : EIATTR_FRAME_SIZE
	.align		4
.L_13:
        /*0054*/ 	.byte	0x04, 0x11
        /*0056*/ 	.short	(.L_15 - .L_14)
	.align		4
.L_14:
        /*0058*/ 	.word	index@(_Z4sortPiS_S_i)
        /*005c*/ 	.word	0x00000000


	//----- nvinfo : EIATTR_MIN_STACK_SIZE
	.align		4
.L_15:
        /*0060*/ 	.byte	0x04, 0x12
        /*0062*/ 	.short	(.L_17 - .L_16)
	.align		4
.L_16:
        /*0064*/ 	.word	index@(_Z4sortPiS_S_i)
        /*0068*/ 	.word	0x00000000


	//----- nvinfo : EIATTR_MIN_STACK_SIZE
	.align		4
.L_17:
        /*006c*/ 	.byte	0x04, 0x12
        /*006e*/ 	.short	(.L_19 - .L_18)
	.align		4
.L_18:
        /*0070*/ 	.word	index@(_Z14make_exclusivePiS_i)
        /*0074*/ 	.word	0x00000000


	//----- nvinfo : EIATTR_MIN_STACK_SIZE
	.align		4
.L_19:
        /*0078*/ 	.byte	0x04, 0x12
        /*007a*/ 	.short	(.L_21 - .L_20)
	.align		4
.L_20:
        /*007c*/ 	.word	index@(_Z10prefix_sumPiS_i)
        /*0080*/ 	.word	0x00000000


	//----- nvinfo : EIATTR_MIN_STACK_SIZE
	.align		4
.L_21:
        /*0084*/ 	.byte	0x04, 0x12
        /*0086*/ 	.short	(.L_23 - .L_22)
	.align		4
.L_22:
        /*0088*/ 	.word	index@(_Z9frequencyPiS_i)
        /*008c*/ 	.word	0x00000000
.L_23:


//--------------------- .nv.compat                --------------------------
	.section	.nv.compat,"",@"SHT_CUDA_COMPAT_INFO"
	.align	4
        /*0000*/ 	.byte	0x02, 0x09, 0x00, 0x00, 0x02, 0x02, 0x01, 0x00, 0x02, 0x05, 0x05, 0x00, 0x03, 0x07, 0x01, 0x01
        /*0010*/ 	.byte	0x02, 0x03, 0x00, 0x00, 0x02, 0x06, 0x01, 0x00, 0x04, 0x0b, 0x08, 0x00, 0x09, 0x00, 0x00, 0x00
        /*0020*/ 	.byte	0x00, 0x00, 0x00, 0x00


//--------------------- .nv.info._Z4sortPiS_S_i   --------------------------
	.section	.nv.info._Z4sortPiS_S_i,"",@"SHT_CUDA_INFO"
	.sectionflags	@""
	.align	4


	//----- nvinfo : EIATTR_CUDA_API_VERSION
	.align		4
        /*0000*/ 	.byte	0x04, 0x37
        /*0002*/ 	.short	(.L_25 - .L_24)
.L_24:
        /*0004*/ 	.word	0x00000082


	//----- nvinfo : EIATTR_KPARAM_INFO
	.align		4
.L_25:
        /*0008*/ 	.byte	0x04, 0x17
        /*000a*/ 	.short	(.L_27 - .L_26)
.L_26:
        /*000c*/ 	.word	0x00000000
        /*0010*/ 	.short	0x0003
        /*0012*/ 	.short	0x0018
        /*0014*/ 	.byte	0x00, 0xf0, 0x11, 0x00


	//----- nvinfo : EIATTR_KPARAM_INFO
	.align		4
.L_27:
        /*0018*/ 	.byte	0x04, 0x17
        /*001a*/ 	.short	(.L_29 - .L_28)
.L_28:
        /*001c*/ 	.word	0x00000000
        /*0020*/ 	.short	0x0002
        /*0022*/ 	.short	0x0010
        /*0024*/ 	.byte	0x00, 0xf5, 0x21, 0x00


	//----- nvinfo : EIATTR_KPARAM_INFO
	.align		4
.L_29:
        /*0028*/ 	.byte	0x04, 0x17
        /*002a*/ 	.short	(.L_31 - .L_30)
.L_30:
        /*002c*/ 	.word	0x00000000
        /*0030*/ 	.short	0x0001
        /*0032*/ 	.short	0x0008
        /*0034*/ 	.byte	0x00, 0xf5, 0x21, 0x00


	//----- nvinfo : EIATTR_KPARAM_INFO
	.align		4
.L_31:
        /*0038*/ 	.byte	0x04, 0x17
        /*003a*/ 	.short	(.L_33 - .L_32)
.L_32:
        /*003c*/ 	.word	0x00000000
        /*0040*/ 	.short	0x0000
        /*0042*/ 	.short	0x0000
        /*0044*/ 	.byte	0x00, 0xf5, 0x21, 0x00


	//----- nvinfo : EIATTR_SPARSE_MMA_MASK
	.align		4
.L_33:
        /*0048*/ 	.byte	0x03, 0x50
        /*004a*/ 	.short	0x0000


	//----- nvinfo : EIATTR_MAXREG_COUNT
	.align		4
        /*004c*/ 	.byte	0x03, 0x1b
        /*004e*/ 	.short	0x00ff


	//----- nvinfo : EIATTR_MERCURY_ISA_VERSION
	.align		4
        /*0050*/ 	.byte	0x03, 0x5f
        /*0052*/ 	.short	0x0101


	//----- nvinfo : EIATTR_VRC_CTA_INIT_COUNT
	.align		4
        /*0054*/ 	.byte	0x02, 0x4a
	.zero		1
	.zero		1


	//----- nvinfo : EIATTR_EXIT_INSTR_OFFSETS
	.align		4
        /*0058*/ 	.byte	0x04, 0x1c
        /*005a*/ 	.short	(.L_35 - .L_34)


	//   ....[0]....
.L_34:
        /*005c*/ 	.word	0x00000070


	//   ....[1]....
        /*0060*/ 	.word	0x000000d0


	//   ....[2]....
        /*0064*/ 	.word	0x000001a0


	//----- nvinfo : EIATTR_CRS_STACK_SIZE
	.align		4
.L_35:
        /*0068*/ 	.byte	0x04, 0x1e
        /*006a*/ 	.short	(.L_37 - .L_36)
.L_36:
        /*006c*/ 	.word	0x00000000


	//----- nvinfo : EIATTR_CBANK_PARAM_SIZE
	.align		4
.L_37:
        /*0070*/ 	.byte	0x03, 0x19
        /*0072*/ 	.short	0x001c


	//----- nvinfo : EIATTR_PARAM_CBANK
	.align		4
        /*0074*/ 	.byte	0x04, 0x0a
        /*0076*/ 	.short	(.L_39 - .L_38)
	.align		4
.L_38:
        /*0078*/ 	.word	index@(.nv.constant0._Z4sortPiS_S_i)
        /*007c*/ 	.short	0x0380
        /*007e*/ 	.short	0x001c


	//----- nvinfo : EIATTR_SW_WAR
	.align		4
.L_39:
        /*0080*/ 	.byte	0x04, 0x36
        /*0082*/ 	.short	(.L_41 - .L_40)
.L_40:
        /*0084*/ 	.word	0x00000008
.L_41:


//--------------------- .nv.info._Z14make_exclusivePiS_i --------------------------
	.section	.nv.info._Z14make_exclusivePiS_i,"",@"SHT_CUDA_INFO"
	.sectionflags	@""
	.align	4


	//----- nvinfo : EIATTR_CUDA_API_VERSION
	.align		4
        /*0000*/ 	.byte	0x04, 0x37
        /*0002*/ 	.short	(.L_43 - .L_42)
.L_42:
        /*0004*/ 	.word	0x00000082


	//----- nvinfo : EIATTR_KPARAM_INFO
	.align		4
.L_43:
        /*0008*/ 	.byte	0x04, 0x17
        /*000a*/ 	.short	(.L_45 - .L_44)
.L_44:
        /*000c*/ 	.word	0x00000000
        /*0010*/ 	.short	0x0002
        /*0012*/ 	.short	0x0010
        /*0014*/ 	.byte	0x00, 0xf0, 0x11, 0x00


	//----- nvinfo : EIATTR_KPARAM_INFO
	.align		4
.L_45:
        /*0018*/ 	.byte	0x04, 0x17
        /*001a*/ 	.short	(.L_47 - .L_46)
.L_46:
        /*001c*/ 	.word	0x00000000
        /*0020*/ 	.short	0x0001
        /*0022*/ 	.short	0x0008
        /*0024*/ 	.byte	0x00, 0xf5, 0x21, 0x00


	//----- nvinfo : EIATTR_KPARAM_INFO
	.align		4
.L_47:
        /*0028*/ 	.byte	0x04, 0x17
        /*002a*/ 	.short	(.L_49 - .L_48)
.L_48:
        /*002c*/ 	.word	0x00000000
        /*0030*/ 	.short	0x0000
        /*0032*/ 	.short	0x0000
        /*0034*/ 	.byte	0x00, 0xf5, 0x21, 0x00


	//----- nvinfo : EIATTR_SPARSE_MMA_MASK
	.align		4
.L_49:
        /*0038*/ 	.byte	0x03, 0x50
        /*003a*/ 	.short	0x0000


	//----- nvinfo : EIATTR_MAXREG_COUNT
	.align		4
        /*003c*/ 	.byte	0x03, 0x1b
        /*003e*/ 	.short	0x00ff


	//----- nvinfo : EIATTR_MERCURY_ISA_VERSION
	.align		4
        /*0040*/ 	.byte	0x03, 0x5f
        /*0042*/ 	.short	0x0101


	//----- nvinfo : EIATTR_VRC_CTA_INIT_COUNT
	.align		4
        /*0044*/ 	.byte	0x02, 0x4a
	.zero		1
	.zero		1


	//----- nvinfo : EIATTR_EXIT_INSTR_OFFSETS
	.align		4
        /*0048*/ 	.byte	0x04, 0x1c
        /*004a*/ 	.short	(.L_51 - .L_50)


	//   ....[0]....
.L_50:
        /*004c*/ 	.word	0x00000070


	//   ....[1]....
        /*0050*/ 	.word	0x00000110


	//----- nvinfo : EIATTR_CBANK_PARAM_SIZE
	.align		4
.L_51:
        /*0054*/ 	.byte	0x03, 0x19
        /*0056*/ 	.short	0x0014


	//----- nvinfo : EIATTR_PARAM_CBANK
	.align		4
        /*0058*/ 	.byte	0x04, 0x0a
        /*005a*/ 	.short	(.L_53 - .L_52)
	.align		4
.L_52:
        /*005c*/ 	.word	index@(.nv.constant0._Z14make_exclusivePiS_i)
        /*0060*/ 	.short	0x0380
        /*0062*/ 	.short	0x0014


	//----- nvinfo : EIATTR_SW_WAR
	.align		4
.L_53:
        /*0064*/ 	.byte	0x04, 0x36
        /*0066*/ 	.short	(.L_55 - .L_54)
.L_54:
        /*0068*/ 	.word	0x00000008
.L_55:


//--------------------- .nv.info._Z10prefix_sumPiS_i --------------------------
	.section	.nv.info._Z10prefix_sumPiS_i,"",@"SHT_CUDA_INFO"
	.sectionflags	@""
	.align	4


	//----- nvinfo : EIATTR_CUDA_API_VERSION
	.align		4
        /*0000*/ 	.byte	0x04, 0x37
        /*0002*/ 	.short	(.L_57 - .L_56)
.L_56:
        /*0004*/ 	.word	0x00000082


	//----- nvinfo : EIATTR_KPARAM_INFO
	.align		4
.L_57:
        /*0008*/ 	.byte	0x04, 0x17
        /*000a*/ 	.short	(.L_59 - .L_58)
.L_58:
        /*000c*/ 	.word	0x00000000
        /*0010*/ 	.short	0x0002
        /*0012*/ 	.short	0x0010
        /*0014*/ 	.byte	0x00, 0xf0, 0x11, 0x00


	//----- nvinfo : EIATTR_KPARAM_INFO
	.align		4
.L_59:
        /*0018*/ 	.byte	0x04, 0x17
        /*001a*/ 	.short	(.L_61 - .L_60)
.L_60:
        /*001c*/ 	.word	0x00000000
        /*0020*/ 	.short	0x0001
        /*0022*/ 	.short	0x0008
        /*0024*/ 	.byte	0x00, 0xf5, 0x21, 0x00


	//----- nvinfo : EIATTR_KPARAM_INFO
	.align		4
.L_61:
        /*0028*/ 	.byte	0x04, 0x17
        /*002a*/ 	.short	(.L_63 - .L_62)
.L_62:
        /*002c*/ 	.word	0x00000000
        /*0030*/ 	.short	0x0000
        /*0032*/ 	.short	0x0000
        /*0034*/ 	.byte	0x00, 0xf5, 0x21, 0x00


	//----- nvinfo : EIATTR_SPARSE_MMA_MASK
	.align		4
.L_63:
        /*0038*/ 	.byte	0x03, 0x50
        /*003a*/ 	.short	0x0000


	//----- nvinfo : EIATTR_MAXREG_COUNT
	.align		4
        /*003c*/ 	.byte	0x03, 0x1b
        /*003e*/ 	.short	0x00ff


	//----- nvinfo : EIATTR_NUM_BARRIERS
	.align		4
        /*0040*/ 	.byte	0x02, 0x4c
        /*0042*/ 	.byte	0x01
	.zero		1


	//----- nvinfo : EIATTR_MERCURY_ISA_VERSION
	.align		4
        /*0044*/ 	.byte	0x03, 0x5f
        /*0046*/ 	.short	0x0101


	//----- nvinfo : EIATTR_VRC_CTA_INIT_COUNT
	.align		4
        /*0048*/ 	.byte	0x02, 0x4a
	.zero		1
	.zero		1


	//----- nvinfo : EIATTR_EXIT_INSTR_OFFSETS
	.align		4
        /*004c*/ 	.byte	0x04, 0x1c
        /*004e*/ 	.short	(.L_65 - .L_64)


	//   ....[0]....
.L_64:
        /*0050*/ 	.word	0x00000060


	//   ....[1]....
        /*0054*/ 	.word	0x00000210


	//----- nvinfo : EIATTR_CRS_STACK_SIZE
	.align		4
.L_65:
        /*0058*/ 	.byte	0x04, 0x1e
        /*005a*/ 	.short	(.L_67 - .L_66)
.L_66:
        /*005c*/ 	.word	0x00000000


	//----- nvinfo : EIATTR_CBANK_PARAM_SIZE
	.align		4
.L_67:
        /*0060*/ 	.byte	0x03, 0x19
        /*0062*/ 	.short	0x0014


	//----- nvinfo : EIATTR_PARAM_CBANK
	.align		4
        /*0064*/ 	.byte	0x04, 0x0a
        /*0066*/ 	.short	(.L_69 - .L_68)
	.align		4
.L_68:
        /*0068*/ 	.word	index@(.nv.constant0._Z10prefix_sumPiS_i)
        /*006c*/ 	.short	0x0380
        /*006e*/ 	.short	0x0014


	//----- nvinfo : EIATTR_SW_WAR
	.align		4
.L_69:
        /*0070*/ 	.byte	0x04, 0x36
        /*0072*/ 	.short	(.L_71 - .L_70)
.L_70:
        /*0074*/ 	.word	0x00000008
.L_71:


//--------------------- .nv.info._Z9frequencyPiS_i --------------------------
	.section	.nv.info._Z9frequencyPiS_i,"",@"SHT_CUDA_INFO"
	.sectionflags	@""
	.align	4


	//----- nvinfo : EIATTR_CUDA_API_VERSION
	.align		4
        /*0000*/ 	.byte	0x04, 0x37
        /*0002*/ 	.short	(.L_73 - .L_72)
.L_72:
        /*0004*/ 	.word	0x00000082


	//----- nvinfo : EIATTR_KPARAM_INFO
	.align		4
.L_73:
        /*0008*/ 	.byte	0x04, 0x17
        /*000a*/ 	.short	(.L_75 - .L_74)
.L_74:
        /*000c*/ 	.word	0x00000000
        /*0010*/ 	.short	0x0002
        /*0012*/ 	.short	0x0010
        /*0014*/ 	.byte	0x00, 0xf0, 0x11, 0x00


	//----- nvinfo : EIATTR_KPARAM_INFO
	.align		4
.L_75:
        /*0018*/ 	.byte	0x04, 0x17
        /*001a*/ 	.short	(.L_77 - .L_76)
.L_76:
        /*001c*/ 	.word	0x00000000
        /*0020*/ 	.short	0x0001
        /*0022*/ 	.short	0x0008
        /*0024*/ 	.byte	0x00, 0xf5, 0x21, 0x00


	//----- nvinfo : EIATTR_KPARAM_INFO
	.align		4
.L_77:
        /*0028*/ 	.byte	0x04, 0x17
        /*002a*/ 	.short	(.L_79 - .L_78)
.L_78:
        /*002c*/ 	.word	0x00000000
        /*0030*/ 	.short	0x0000
        /*0032*/ 	.short	0x0000
        /*0034*/ 	.byte	0x00, 0xf5, 0x21, 0x00


	//----- nvinfo : EIATTR_SPARSE_MMA_MASK
	.align		4
.L_79:
        /*0038*/ 	.byte	0x03, 0x50
        /*003a*/ 	.short	0x0000


	//----- nvinfo : EIATTR_MAXREG_COUNT
	.align		4
        /*003c*/ 	.byte	0x03, 0x1b
        /*003e*/ 	.short	0x00ff


	//----- nvinfo : EIATTR_MERCURY_ISA_VERSION
	.align		4
        /*0040*/ 	.byte	0x03, 0x5f
        /*0042*/ 	.short	0x0101


	//----- nvinfo : EIATTR_VRC_CTA_INIT_COUNT
	.align		4
        /*0044*/ 	.byte	0x02, 0x4a
	.zero		1
	.zero		1


	//----- nvinfo : EIATTR_EXIT_INSTR_OFFSETS
	.align		4
        /*0048*/ 	.byte	0x04, 0x1c
        /*004a*/ 	.short	(.L_81 - .L_80)


	//   ....[0]....
.L_80:
        /*004c*/ 	.word	0x00000070


	//   ....[1]....
        /*0050*/ 	.word	0x00000100


	//----- nvinfo : EIATTR_CBANK_PARAM_SIZE
	.align		4
.L_81:
        /*0054*/ 	.byte	0x03, 0x19
        /*0056*/ 	.short	0x0014


	//----- nvinfo : EIATTR_PARAM_CBANK
	.align		4
        /*0058*/ 	.byte	0x04, 0x0a
        /*005a*/ 	.short	(.L_83 - .L_82)
	.align		4
.L_82:
        /*005c*/ 	.word	index@(.nv.constant0._Z9frequencyPiS_i)
        /*0060*/ 	.short	0x0380
        /*0062*/ 	.short	0x0014


	//----- nvinfo : EIATTR_SW_WAR
	.align		4
.L_83:
        /*0064*/ 	.byte	0x04, 0x36
        /*0066*/ 	.short	(.L_85 - .L_84)
.L_84:
        /*0068*/ 	.word	0x00000008
.L_85:


//--------------------- .nv.callgraph             --------------------------
	.section	.nv.callgraph,"",@"SHT_CUDA_CALLGRAPH"
	.align	4
	.sectionentsize	8
	.align		4
        /*0000*/ 	.word	0x00000000
	.align		4
        /*0004*/ 	.word	0xffffffff
	.align		4
        /*0008*/ 	.word	0x00000000
	.align		4
        /*000c*/ 	.word	0xfffffffe
	.align		4
        /*0010*/ 	.word	0x00000000
	.align		4
        /*0014*/ 	.word	0xfffffffd
	.align		4
        /*0018*/ 	.word	0x00000000
	.align		4
        /*001c*/ 	.word	0xfffffffc


//--------------------- .text._Z4sortPiS_S_i      --------------------------
	.section	.text._Z4sortPiS_S_i,"ax",@progbits
	.align	128
        .global         _Z4sortPiS_S_i
        .type           _Z4sortPiS_S_i,@function
        .size           _Z4sortPiS_S_i,(.L_x_8 - _Z4sortPiS_S_i)
        .other          _Z4sortPiS_S_i,@"STO_CUDA_ENTRY STV_DEFAULT"
_Z4sortPiS_S_i:
.text._Z4sortPiS_S_i:
[----:B------:R-:W-:Y:S01]  /*0000*/  LDC R1, c[0x0][0x37c] ;  /* 0x0000df00ff017b82 */ /* 0x000fe20000000800 */
[----:B------:R-:W0:Y:S07]  /*0010*/  S2R R9, SR_TID.X ;  /* 0x0000000000097919 */ /* 0x000e2e0000002100 */
[----:B------:R-:W0:Y:S01]  /*0020*/  S2UR UR4, SR_CTAID.X ;  /* 0x00000000000479c3 */ /* 0x000e220000002500 */
[----:B------:R-:W1:Y:S07]  /*0030*/  LDCU UR5, c[0x0][0x398] ;  /* 0x00007300ff0577ac */ /* 0x000e6e0008000800 */
[----:B------:R-:W0:Y:S02]  /*0040*/  LDC R0, c[0x0][0x360] ;  /* 0x0000d800ff007b82 */ /* 0x000e240000000800 */
[----:B0-----:R-:W-:-:S05]  /*0050*/  IMAD R9, R0, UR4, R9 ;  /* 0x0000000400097c24 */ /* 0x001fca000f8e0209 */
[----:B-1----:R-:W-:-:S13]  /*0060*/  ISETP.GE.U32.AND P0, PT, R9, UR5, PT ;  /* 0x0000000509007c0c */ /* 0x002fda000bf06070 */
[----:B------:R-:W-:Y:S05]  /*0070*/  @P0 EXIT ;  /* 0x000000000000094d */ /* 0x000fea0003800000 */
[----:B------:R-:W0:Y:S01]  /*0080*/  LDC.64 R4, c[0x0][0x388] ;  /* 0x0000e200ff047b82 */ /* 0x000e220000000a00 */
[----:B------:R-:W1:Y:S01]  /*0090*/  LDCU.64 UR4, c[0x0][0x358] ;  /* 0x00006b00ff0477ac */ /* 0x000e620008000a00 */
[----:B0-----:R-:W-:-:S05]  /*00a0*/  IMAD.WIDE.U32 R4, R9, 0x4, R4 ;  /* 0x0000000409047825 */ /* 0x001fca00078e0004 */
[----:B-1----:R-:W2:Y:S02]  /*00b0*/  LDG.E R0, desc[UR4][R4.64] ;  /* 0x0000000404007981 */ /* 0x002ea4000c1e1900 */
[----:B--2---:R-:W-:-:S13]  /*00c0*/  ISETP.GE.AND P0, PT, R0, 0x1, PT ;  /* 0x000000010000780c */ /* 0x004fda0003f06270 */
[----:B------:R-:W-:Y:S05]  /*00d0*/  @!P0 EXIT ;  /* 0x000000000000894d */ /* 0x000fea0003800000 */
[----:B------:R-:W0:Y:S08]  /*00e0*/  LDC.64 R2, c[0x0][0x390] ;  /* 0x0000e400ff027b82 */ /* 0x000e300000000a00 */
[----:B------:R-:W1:Y:S01]  /*00f0*/  LDC.64 R6, c[0x0][0x380] ;  /* 0x0000e000ff067b82 */ /* 0x000e620000000a00 */
[----:B0-----:R-:W-:-:S05]  /*0100*/  IMAD.WIDE.U32 R2, R9, 0x4, R2 ;  /* 0x0000000409027825 */ /* 0x001fca00078e0002 */
[----:B------:R0:W5:Y:S02]  /*0110*/  LDG.E R11, desc[UR4][R2.64] ;  /* 0x00000004020b7981 */ /* 0x000164000c1e1900 */
.L_x_0:
[----:B012--5:R-:W-:-:S05]  /*0120*/  IMAD.WIDE R2, R11, 0x4, R6 ;  /* 0x000000040b027825 */ /* 0x027fca00078e0206 */
[----:B------:R2:W-:Y:S04]  /*0130*/  STG.E desc[UR4][R2.64], R9 ;  /* 0x0000000902007986 */ /* 0x0005e8000c101904 */
[----:B------:R-:W3:Y:S01]  /*0140*/  LDG.E R0, desc[UR4][R4.64] ;  /* 0x0000000404007981 */ /* 0x000ee2000c1e1900 */
[----:B------:R-:W-:Y:S02]  /*0150*/  IADD3 R11, PT, PT, R11, 0x1, RZ ;  /* 0x000000010b0b7810 */ /* 0x000fe40007ffe0ff */
[C---:B---3--:R-:W-:Y:S02]  /*0160*/  IADD3 R13, PT, PT, R0.reuse, -0x1, RZ ;  /* 0xffffffff000d7810 */ /* 0x048fe40007ffe0ff */
[----:B------:R-:W-:-:S03]  /*0170*/  ISETP.GT.AND P0, PT, R0, 0x1, PT ;  /* 0x000000010000780c */ /* 0x000fc60003f04270 */
[----:B------:R2:W-:Y:S10]  /*0180*/  STG.E desc[UR4][R4.64], R13 ;  /* 0x0000000d04007986 */ /* 0x0005f4000c101904 */
[----:B------:R-:W-:Y:S05]  /*0190*/  @P0 BRA `(.L_x_0) ;  /* 0xfffffffc00e00947 */ /* 0x000fea000383ffff */
[----:B------:R-:W-:Y:S05]  /*01a0*/  EXIT ;  /* 0x000000000000794d */ /* 0x000fea0003800000 */
.L_x_1:
[----:B------:R-:W-:-:S00]  /*01b0*/  BRA `(.L_x_1) ;  /* 0xfffffffc00fc7947 */ /* 0x000fc0000383ffff */
[----:B------:R-:W-:-:S00]  /*01c0*/  NOP ;  /* 0x0000000000007918 */ /* 0x000fc00000000000 */
        /* <DEDUP_REMOVED lines=11> */
.L_x_8:


//--------------------- .text._Z14make_exclusivePiS_i --------------------------
	.section	.text._Z14make_exclusivePiS_i,"ax",@progbits
	.align	128
        .global         _Z14make_exclusivePiS_i
        .type           _Z14make_exclusivePiS_i,@function
        .size           _Z14make_exclusivePiS_i,(.L_x_9 - _Z14make_exclusivePiS_i)
        .other          _Z14make_exclusivePiS_i,@"STO_CUDA_ENTRY STV_DEFAULT"
_Z14make_exclusivePiS_i:
.text._Z14make_exclusivePiS_i:
        /* <DEDUP_REMOVED lines=9> */
[----:B------:R-:W1:Y:S07]  /*0090*/  LDCU.64 UR4, c[0x0][0x358] ;  /* 0x00006b00ff0477ac */ /* 0x000e6e0008000a00 */
[----:B------:R-:W2:Y:S01]  /*00a0*/  LDC.64 R4, c[0x0][0x380] ;  /* 0x0000e000ff047b82 */ /* 0x000ea20000000a00 */
[----:B0-----:R-:W-:-:S06]  /*00b0*/  IMAD.WIDE.U32 R2, R7, 0x4, R2 ;  /* 0x0000000407027825 */ /* 0x001fcc00078e0002 */
[----:B-1----:R-:W3:Y:S01]  /*00c0*/  LDG.E R2, desc[UR4][R2.64] ;  /* 0x0000000402027981 */ /* 0x002ee2000c1e1900 */
[----:B--2---:R-:W-:-:S05]  /*00d0*/  IMAD.WIDE.U32 R4, R7, 0x4, R4 ;  /* 0x0000000407047825 */ /* 0x004fca00078e0004 */
[----:B------:R-:W3:Y:S02]  /*00e0*/  LDG.E R7, desc[UR4][R4.64] ;  /* 0x0000000404077981 */ /* 0x000ee4000c1e1900 */
[----:B---3--:R-:W-:-:S05]  /*00f0*/  IADD3 R7, PT, PT, -R2, R7, RZ ;  /* 0x0000000702077210 */ /* 0x008fca0007ffe1ff */
[----:B------:R-:W-:Y:S01]  /*0100*/  STG.E desc[UR4][R4.64], R7 ;  /* 0x0000000704007986 */ /* 0x000fe2000c101904 */
[----:B------:R-:W-:Y:S05]  /*0110*/  EXIT ;  /* 0x000000000000794d */ /* 0x000fea0003800000 */
.L_x_2:
        /* <DEDUP_REMOVED lines=14> */
.L_x_9:


//--------------------- .text._Z10prefix_sumPiS_i --------------------------
	.section	.text._Z10prefix_sumPiS_i,"ax",@progbits
	.align	128
        .global         _Z10prefix_sumPiS_i
        .type           _Z10prefix_sumPiS_i,@function
        .size           _Z10prefix_sumPiS_i,(.L_x_10 - _Z10prefix_sumPiS_i)
        .other          _Z10prefix_sumPiS_i,@"STO_CUDA_ENTRY STV_DEFAULT"
_Z10prefix_sumPiS_i:
.text._Z10prefix_sumPiS_i:
[----:B------:R-:W-:Y:S08]  /*0000*/  LDC R1, c[0x0][0x37c] ;  /* 0x0000df00ff017b82 */ /* 0x000ff00000000800 */
[----:B------:R-:W0:Y:S08]  /*0010*/  LDC R0, c[0x0][0x390] ;  /* 0x0000e400ff007b82 */ /* 0x000e300000000800 */
[----:B------:R-:W1:Y:S08]  /*0020*/  LDC R11, c[0x0][0x360] ;  /* 0x0000d800ff0b7b82 */ /* 0x000e700000000800 */
[----:B------:R-:W2:Y:S01]  /*0030*/  S2UR UR4, SR_CTAID.X ;  /* 0x00000000000479c3 */ /* 0x000ea20000002500 */
[----:B0-----:R-:W-:-:S02]  /*0040*/  ISETP.GE.AND P0, PT, R0, 0x2, PT ;  /* 0x000000020000780c */ /* 0x001fc40003f06270 */
[----:B------:R-:W0:Y:S11]  /*0050*/  S2R R0, SR_TID.X ;  /* 0x0000000000007919 */ /* 0x000e360000002100 */
[----:B-12---:R-:W-:Y:S05]  /*0060*/  @!P0 EXIT ;  /* 0x000000000000894d */ /* 0x006fea0003800000 */
[----:B------:R-:W1:Y:S01]  /*0070*/  LDC.64 R2, c[0x0][0x380] ;  /* 0x0000e000ff027b82 */ /* 0x000e620000000a00 */
[----:B0-----:R-:W-:Y:S01]  /*0080*/  IMAD R11, R11, UR4, R0 ;  /* 0x000000040b0b7c24 */ /* 0x001fe2000f8e0200 */
[----:B------:R-:W0:Y:S01]  /*0090*/  LDCU.64 UR6, c[0x0][0x358] ;  /* 0x00006b00ff0677ac */ /* 0x000e220008000a00 */
[----:B------:R-:W2:Y:S05]  /*00a0*/  LDCU UR5, c[0x0][0x390] ;  /* 0x00007200ff0577ac */ /* 0x000eaa0008000800 */
[----:B------:R-:W3:Y:S01]  /*00b0*/  LDC.64 R4, c[0x0][0x388] ;  /* 0x0000e200ff047b82 */ /* 0x000ee20000000a00 */
[----:B------:R-:W-:-:S07]  /*00c0*/  UMOV UR4, 0x1 ;  /* 0x0000000100047882 */ /* 0x000fce0000000000 */
[----:B------:R-:W4:Y:S01]  /*00d0*/  LDC.64 R8, c[0x0][0x388] ;  /* 0x0000e200ff087b82 */ /* 0x000f220000000a00 */
[----:B-1----:R-:W-:-:S04]  /*00e0*/  IMAD.WIDE.U32 R2, R11, 0x4, R2 ;  /* 0x000000040b027825 */ /* 0x002fc800078e0002 */
[----:B0-23--:R-:W-:-:S07]  /*00f0*/  IMAD.WIDE.U32 R4, R11, 0x4, R4 ;  /* 0x000000040b047825 */ /* 0x00dfce00078e0004 */
.L_x_5:
[----:B0-----:R-:W2:Y:S01]  /*0100*/  LDG.E R7, desc[UR6][R2.64] ;  /* 0x0000000602077981 */ /* 0x001ea2000c1e1900 */
[----:B------:R-:W-:Y:S01]  /*0110*/  ISETP.GE.U32.AND P0, PT, R11, UR4, PT ;  /* 0x000000040b007c0c */ /* 0x000fe2000bf06070 */
[----:B------:R-:W-:Y:S02]  /*0120*/  BSSY.RECONVERGENT B0, `(.L_x_3) ;  /* 0x000000a000007945 */ /* 0x000fe40003800200 */
[----:B--2---:R0:W-:Y:S01]  /*0130*/  STG.E desc[UR6][R4.64], R7 ;  /* 0x0000000704007986 */ /* 0x0041e2000c101906 */
[----:B------:R-:W-:Y:S09]  /*0140*/  BAR.SYNC.DEFER_BLOCKING 0x0 ;  /* 0x0000000000007b1d */ /* 0x000ff20000010000 */
[----:B-1----:R-:W-:Y:S05]  /*0150*/  @!P0 BRA `(.L_x_4) ;  /* 0x0000000000188947 */ /* 0x002fea0003800000 */
[----:B0-----:R-:W-:Y:S01]  /*0160*/  IADD3 R7, PT, PT, R11, -UR4, RZ ;  /* 0x800000040b077c10 */ /* 0x001fe2000fffe0ff */
[----:B------:R-:W2:Y:S04]  /*0170*/  LDG.E R13, desc[UR6][R2.64] ;  /* 0x00000006020d7981 */ /* 0x000ea8000c1e1900 */
[----:B----4-:R-:W-:-:S06]  /*0180*/  IMAD.WIDE.U32 R6, R7, 0x4, R8 ;  /* 0x0000000407067825 */ /* 0x010fcc00078e0008 */
[----:B------:R-:W2:Y:S02]  /*0190*/  LDG.E R6, desc[UR6][R6.64] ;  /* 0x0000000606067981 */ /* 0x000ea4000c1e1900 */
[----:B--2---:R-:W-:-:S05]  /*01a0*/  IADD3 R13, PT, PT, R6, R13, RZ ;  /* 0x0000000d060d7210 */ /* 0x004fca0007ffe0ff */
[----:B------:R1:W-:Y:S02]  /*01b0*/  STG.E desc[UR6][R2.64], R13 ;  /* 0x0000000d02007986 */ /* 0x0003e4000c101906 */
.L_x_4:
[----:B------:R-:W-:Y:S05]  /*01c0*/  BSYNC.RECONVERGENT B0 ;  /* 0x0000000000007941 */ /* 0x000fea0003800200 */
.L_x_3:
[----:B------:R-:W-:Y:S01]  /*01d0*/  BAR.SYNC.DEFER_BLOCKING 0x0 ;  /* 0x0000000000007b1d */ /* 0x000fe20000010000 */
[----:B------:R-:W-:-:S04]  /*01e0*/  USHF.L.U32 UR4, UR4, 0x1, URZ ;  /* 0x0000000104047899 */ /* 0x000fc800080006ff */
[----:B------:R-:W-:-:S09]  /*01f0*/  UISETP.GE.AND UP0, UPT, UR4, UR5, UPT ;  /* 0x000000050400728c */ /* 0x000fd2000bf06270 */
[----:B------:R-:W-:Y:S05]  /*0200*/  BRA.U !UP0, `(.L_x_5) ;  /* 0xfffffffd08bc7547 */ /* 0x000fea000b83ffff */
[----:B------:R-:W-:Y:S05]  /*0210*/  EXIT ;  /* 0x000000000000794d */ /* 0x000fea0003800000 */
.L_x_6:
        /* <DEDUP_REMOVED lines=14> */
.L_x_10:


//--------------------- .text._Z9frequencyPiS_i   --------------------------
	.section	.text._Z9frequencyPiS_i,"ax",@progbits
	.align	128
        .global         _Z9frequencyPiS_i
        .type           _Z9frequencyPiS_i,@function
        .size           _Z9frequencyPiS_i,(.L_x_11 - _Z9frequencyPiS_i)
        .other          _Z9frequencyPiS_i,@"STO_CUDA_ENTRY STV_DEFAULT"
_Z9frequencyPiS_i:
.text._Z9frequencyPiS_i:
        /* <DEDUP_REMOVED lines=10> */
[----:B0-----:R-:W-:-:S06]  /*00a0*/  IMAD.WIDE.U32 R2, R5, 0x4, R2 ;  /* 0x0000000405027825 */ /* 0x001fcc00078e0002 */
[----:B------:R-:W0:Y:S01]  /*00b0*/  LDC.64 R4, c[0x0][0x388] ;  /* 0x0000e200ff047b82 */ /* 0x000e220000000a00 */
[----:B-1----:R-:W0:Y:S01]  /*00c0*/  LDG.E R3, desc[UR4][R2.64] ;  /* 0x0000000402037981 */ /* 0x002e22000c1e1900 */
[----:B------:R-:W-:Y:S02]  /*00d0*/  HFMA2 R7, -RZ, RZ, 0, 5.9604644775390625e-08 ;  /* 0x00000001ff077431 */ /* 0x000fe400000001ff */
[----:B0-----:R-:W-:-:S05]  /*00e0*/  IMAD.WIDE R4, R3, 0x4, R4 ;  /* 0x0000000403047825 */ /* 0x001fca00078e0204 */
[----:B------:R-:W-:Y:S01]  /*00f0*/  REDG.E.ADD.STRONG.GPU desc[UR4][R4.64], R7 ;  /* 0x000000070400798e */ /* 0x000fe2000c12e104 */
[----:B------:R-:W-:Y:S05]  /*0100*/  EXIT ;  /* 0x000000000000794d */ /* 0x000fea0003800000 */
.L_x_7:
        /* <DEDUP_REMOVED lines=15> */
.L_x_11:


//--------------------- .nv.shared.reserved.0     --------------------------
	.section	.nv.shared.reserved.0,"aw",@nobits
	.weak		__nv_reservedSMEM_offset_0_alias
	.size		__nv_reservedSMEM_offset_0_alias, 0, 64
	.other		__nv_reservedSMEM_offset_0_alias,@"STO_CUDA_RESERVED_SHARED STV_DEFAULT"
__nv_reservedSMEM_offset_0_alias:
	.zero		0
	.zero		64


//--------------------- .nv.constant0._Z4sortPiS_S_i --------------------------
	.section	.nv.constant0._Z4sortPiS_S_i,"a",@progbits
	.sectionflags	@""
	.align	4
.nv.constant0._Z4sortPiS_S_i:
	.zero		924


//--------------------- .nv.constant0._Z14make_exclusivePiS_i --------------------------
	.section	.nv.constant0._Z14make_exclusivePiS_i,"a",@progbits
	.sectionflags	@""
	.align	4
.nv.constant0._Z14make_exclusivePiS_i:
	.zero		916


//--------------------- .nv.constant0._Z10prefix_sumPiS_i --------------------------
	.section	.nv.constant0._Z10prefix_sumPiS_i,"a",@progbits
	.sectionflags	@""
	.align	4
.nv.constant0._Z10prefix_sumPiS_i:
	.zero		916


//--------------------- .nv.constant0._Z9frequencyPiS_i --------------------------
	.section	.nv.constant0._Z9frequencyPiS_i,"a",@progbits
	.sectionflags	@""
	.align	4
.nv.constant0._Z9frequencyPiS_i:
	.zero		916


//--------------------- SYMBOLS --------------------------

	.type		.nv.reservedSmem.offset0,@object
	.size		.nv.reservedSmem.offset0,0x4
